//
// Generated by NVIDIA NVVM Compiler
//
// Compiler Build ID: CL-36424714
// Cuda compilation tools, release 13.0, V13.0.88
// Based on NVVM 20.0.0
//

.version 9.0
.target sm_100
.address_size 64

	// .globl	_Z16sumTwoArrayOnGpuPiS_S_

.visible .entry _Z16sumTwoArrayOnGpuPiS_S_(
	.param .u64 .ptr .align 1 _Z16sumTwoArrayOnGpuPiS_S__param_0,
	.param .u64 .ptr .align 1 _Z16sumTwoArrayOnGpuPiS_S__param_1,
	.param .u64 .ptr .align 1 _Z16sumTwoArrayOnGpuPiS_S__param_2
)
{
	.reg .b32 	%r<14>;
	.reg .b64 	%rd<11>;

	ld.param.u64 	%rd1, [_Z16sumTwoArrayOnGpuPiS_S__param_0];
	ld.param.u64 	%rd2, [_Z16sumTwoArrayOnGpuPiS_S__param_1];
	ld.param.u64 	%rd3, [_Z16sumTwoArrayOnGpuPiS_S__param_2];
	cvta.to.global.u64 	%rd4, %rd3;
	cvta.to.global.u64 	%rd5, %rd2;
	cvta.to.global.u64 	%rd6, %rd1;
	mov.u32 	%r1, %ctaid.y;
	mov.u32 	%r2, %nctaid.x;
	mov.u32 	%r3, %ctaid.x;
	mad.lo.s32 	%r4, %r1, %r2, %r3;
	mov.u32 	%r5, %ntid.x;
	mov.u32 	%r6, %ntid.y;
	mov.u32 	%r7, %tid.y;
	mov.u32 	%r8, %tid.x;
	mad.lo.s32 	%r9, %r4, %r6, %r7;
	mad.lo.s32 	%r10, %r9, %r5, %r8;
	mul.wide.s32 	%rd7, %r10, 4;
	add.s64 	%rd8, %rd6, %rd7;
	ld.global.u32 	%r11, [%rd8];
	add.s64 	%rd9, %rd5, %rd7;
	ld.global.u32 	%r12, [%rd9];
	add.s32 	%r13, %r12, %r11;
	add.s64 	%rd10, %rd4, %rd7;
	st.global.u32 	[%rd10], %r13;
	ret;

}


// ===== COMPILED SASS (sm_100) =====

	.target	sm_100

	.elftype	@"ET_EXEC"


//--------------------- .note.nv.tkinfo           --------------------------
	.section	.note.nv.tkinfo,"",@"SHT_NOTE"
	.sectionflags	@"SHF_NOTE_NV_TKINFO"
	.tkinfo
        /*0018*/ 	.word	0x00000002
        /*0030*/ 	.string	""
        /*0030*/ 	.string	"ptxas"
        /*0030*/ 	.string	"Cuda compilation tools, release 13.0, V13.0.88"
        /*0030*/ 	.string	"Build cuda_13.0.r13.0/compiler.36424714_0"
        /*0030*/ 	.string	"-arch sm_100 -m 64 "



//--------------------- .note.nv.cuinfo           --------------------------
	.section	.note.nv.cuinfo,"",@"SHT_NOTE"
	.sectionflags	@"SHF_NOTE_NV_CUINFO"
        /*0018*/ 	.short	0x0002
        /*001a*/ 	.short	0x0064
        /*001c*/ 	.short	0x0082
	.zero		2


//--------------------- .nv.info                  --------------------------
	.section	.nv.info,"",@"SHT_CUDA_INFO"
	.align	4


	//----- nvinfo : EIATTR_REGCOUNT
	.align		4
        /*0000*/ 	.byte	0x04, 0x2f
        /*0002*/ 	.short	(.L_1 - .L_0)
	.align		4
.L_0:
        /*0004*/ 	.word	index@(_Z16sumTwoArrayOnGpuPiS_S_)
        /*0008*/ 	.word	0x0000000c


	//----- nvinfo : EIATTR_FRAME_SIZE
	.align		4
.L_1:
        /*000c*/ 	.byte	0x04, 0x11
        /*000e*/ 	.short	(.L_3 - .L_2)
	.align		4
.L_2:
        /*0010*/ 	.word	index@(_Z16sumTwoArrayOnGpuPiS_S_)
        /*0014*/ 	.word	0x00000000


	//----- nvinfo : EIATTR_MIN_STACK_SIZE
	.align		4
.L_3:
        /*0018*/ 	.byte	0x04, 0x12
        /*001a*/ 	.short	(.L_5 - .L_4)
	.align		4
.L_4:
        /*001c*/ 	.word	index@(_Z16sumTwoArrayOnGpuPiS_S_)
        /*0020*/ 	.word	0x00000000
.L_5:


//--------------------- .nv.compat                --------------------------
	.section	.nv.compat,"",@"SHT_CUDA_COMPAT_INFO"
	.align	4
        /*0000*/ 	.byte	0x02, 0x09, 0x00, 0x00, 0x02, 0x02, 0x01, 0x00, 0x02, 0x05, 0x05, 0x00, 0x03, 0x07, 0x01, 0x01
        /*0010*/ 	.byte	0x02, 0x03, 0x00, 0x00, 0x02, 0x06, 0x01, 0x00, 0x04, 0x0b, 0x08, 0x00, 0x09, 0x00, 0x00, 0x00
        /*0020*/ 	.byte	0x00, 0x00, 0x00, 0x00


//--------------------- .nv.info._Z16sumTwoArrayOnGpuPiS_S_ --------------------------
	.section	.nv.info._Z16sumTwoArrayOnGpuPiS_S_,"",@"SHT_CUDA_INFO"
	.sectionflags	@""
	.align	4


	//----- nvinfo : EIATTR_CUDA_API_VERSION
	.align		4
        /*0000*/ 	.byte	0x04, 0x37
        /*0002*/ 	.short	(.L_7 - .L_6)
.L_6:
        /*0004*/ 	.word	0x00000082


	//----- nvinfo : EIATTR_KPARAM_INFO
	.align		4
.L_7:
        /*0008*/ 	.byte	0x04, 0x17
        /*000a*/ 	.short	(.L_9 - .L_8)
.L_8:
        /*000c*/ 	.word	0x00000000
        /*0010*/ 	.short	0x0002
        /*0012*/ 	.short	0x0010
        /*0014*/ 	.byte	0x00, 0xf5, 0x21, 0x00


	//----- nvinfo : EIATTR_KPARAM_INFO
	.align		4
.L_9:
        /*0018*/ 	.byte	0x04, 0x17
        /*001a*/ 	.short	(.L_11 - .L_10)
.L_10:
        /*001c*/ 	.word	0x00000000
        /*0020*/ 	.short	0x0001
        /*0022*/ 	.short	0x0008
        /*0024*/ 	.byte	0x00, 0xf5, 0x21, 0x00


	//----- nvinfo : EIATTR_KPARAM_INFO
	.align		4
.L_11:
        /*0028*/ 	.byte	0x04, 0x17
        /*002a*/ 	.short	(.L_13 - .L_12)
.L_12:
        /*002c*/ 	.word	0x00000000
        /*0030*/ 	.short	0x0000
        /*0032*/ 	.short	0x0000
        /*0034*/ 	.byte	0x00, 0xf5, 0x21, 0x00


	//----- nvinfo : EIATTR_SPARSE_MMA_MASK
	.align		4
.L_13:
        /*0038*/ 	.byte	0x03, 0x50
        /*003a*/ 	.short	0x0000


	//----- nvinfo : EIATTR_MAXREG_COUNT
	.align		4
        /*003c*/ 	.byte	0x03, 0x1b
        /*003e*/ 	.short	0x00ff


	//----- nvinfo : EIATTR_MERCURY_ISA_VERSION
	.align		4
        /*0040*/ 	.byte	0x03, 0x5f
        /*0042*/ 	.short	0x0101


	//----- nvinfo : EIATTR_VRC_CTA_INIT_COUNT
	.align		4
        /*0044*/ 	.byte	0x02, 0x4a
	.zero		1
	.zero		1


	//----- nvinfo : EIATTR_EXIT_INSTR_OFFSETS
	.align		4
        /*0048*/ 	.byte	0x04, 0x1c
        /*004a*/ 	.short	(.L_15 - .L_14)


	//   ....[0]....
.L_14:
        /*004c*/ 	.word	0x00000160


	//----- nvinfo : EIATTR_CBANK_PARAM_SIZE
	.align		4
.L_15:
        /*0050*/ 	.byte	0x03, 0x19
        /*0052*/ 	.short	0x0018


	//----- nvinfo : EIATTR_PARAM_CBANK
	.align		4
        /*0054*/ 	.byte	0x04, 0x0a
        /*0056*/ 	.short	(.L_17 - .L_16)
	.align		4
.L_16:
        /*0058*/ 	.word	index@(.nv.constant0._Z16sumTwoArrayOnGpuPiS_S_)
        /*005c*/ 	.short	0x0380
        /*005e*/ 	.short	0x0018


	//----- nvinfo : EIATTR_SW_WAR
	.align		4
.L_17:
        /*0060*/ 	.byte	0x04, 0x36
        /*0062*/ 	.short	(.L_19 - .L_18)
.L_18:
        /*0064*/ 	.word	0x00000008
.L_19:


//--------------------- .nv.callgraph             --------------------------
	.section	.nv.callgraph,"",@"SHT_CUDA_CALLGRAPH"
	.align	4
	.sectionentsize	8
	.align		4
        /*0000*/ 	.word	0x00000000
	.align		4
        /*0004*/ 	.word	0xffffffff
	.align		4
        /*0008*/ 	.word	0x00000000
	.align		4
        /*000c*/ 	.word	0xfffffffe
	.align		4
        /*0010*/ 	.word	0x00000000
	.align		4
        /*0014*/ 	.word	0xfffffffd
	.align		4
        /*0018*/ 	.word	0x00000000
	.align		4
        /*001c*/ 	.word	0xfffffffc


//--------------------- .text._Z16sumTwoArrayOnGpuPiS_S_ --------------------------
	.section	.text._Z16sumTwoArrayOnGpuPiS_S_,"ax",@progbits
	.align	128
        .global         _Z16sumTwoArrayOnGpuPiS_S_
        .type           _Z16sumTwoArrayOnGpuPiS_S_,@function
        .size           _Z16sumTwoArrayOnGpuPiS_S_,(.L_x_1 - _Z16sumTwoArrayOnGpuPiS_S_)
        .other          _Z16sumTwoArrayOnGpuPiS_S_,@"STO_CUDA_ENTRY STV_DEFAULT"
_Z16sumTwoArrayOnGpuPiS_S_:
.text._Z16sumTwoArrayOnGpuPiS_S_:
[----:B------:R-:W-:Y:S01]  /*0000*/  LDC R1, c[0x0][0x37c] ;  /* 0x0000df00ff017b82 */ /* 0x000fe20000000800 */
[----:B------:R-:W0:Y:S07]  /*0010*/  S2R R7, SR_TID.Y ;  /* 0x0000000000077919 */ /* 0x000e2e0000002200 */
[----:B------:R-:W-:Y:S01]  /*0020*/  S2UR UR4, SR_CTAID.Y ;  /* 0x00000000000479c3 */ /* 0x000fe20000002600 */
[----:B------:R-:W1:Y:S01]  /*0030*/  LDCU UR5, c[0x0][0x370] ;  /* 0x00006e00ff0577ac */ /* 0x000e620008000800 */
[----:B------:R-:W2:Y:S01]  /*0040*/  S2R R9, SR_TID.X ;  /* 0x0000000000097919 */ /* 0x000ea20000002100 */
[----:B------:R-:W2:Y:S05]  /*0050*/  LDCU UR8, c[0x0][0x360] ;  /* 0x00006c00ff0877ac */ /* 0x000eaa0008000800 */
[----:B------:R-:W1:Y:S08]  /*0060*/  S2UR UR6, SR_CTAID.X ;  /* 0x00000000000679c3 */ /* 0x000e700000002500 */
[----:B------:R-:W0:Y:S08]  /*0070*/  LDC R0, c[0x0][0x364] ;  /* 0x0000d900ff007b82 */ /* 0x000e300000000800 */
[----:B------:R-:W3:Y:S08]  /*0080*/  LDC.64 R2, c[0x0][0x380] ;  /* 0x0000e000ff027b82 */ /* 0x000ef00000000a00 */
[----:B------:R-:W4:Y:S01]  /*0090*/  LDC.64 R4, c[0x0][0x388] ;  /* 0x0000e200ff047b82 */ /* 0x000f220000000a00 */
[----:B-1----:R-:W-:Y:S01]  /*00a0*/  UIMAD UR4, UR4, UR5, UR6 ;  /* 0x00000005040472a4 */ /* 0x002fe2000f8e0206 */
[----:B------:R-:W1:Y:S05]  /*00b0*/  LDCU.64 UR6, c[0x0][0x358] ;  /* 0x00006b00ff0677ac */ /* 0x000e6a0008000a00 */
[----:B0-----:R-:W-:-:S02]  /*00c0*/  IMAD R0, R0, UR4, R7 ;  /* 0x0000000400007c24 */ /* 0x001fc4000f8e0207 */
[----:B------:R-:W0:Y:S02]  /*00d0*/  LDC.64 R6, c[0x0][0x390] ;  /* 0x0000e400ff067b82 */ /* 0x000e240000000a00 */
[----:B--2---:R-:W-:-:S04]  /*00e0*/  IMAD R9, R0, UR8, R9 ;  /* 0x0000000800097c24 */ /* 0x004fc8000f8e0209 */
[----:B---3--:R-:W-:-:S06]  /*00f0*/  IMAD.WIDE R2, R9, 0x4, R2 ;  /* 0x0000000409027825 */ /* 0x008fcc00078e0202 */
[----:B-1----:R-:W2:Y:S01]  /*0100*/  LDG.E R2, desc[UR6][R2.64] ;  /* 0x0000000602027981 */ /* 0x002ea2000c1e1900 */
[----:B----4-:R-:W-:-:S06]  /*0110*/  IMAD.WIDE R4, R9, 0x4, R4 ;  /* 0x0000000409047825 */ /* 0x010fcc00078e0204 */
[----:B------:R-:W2:Y:S01]  /*0120*/  LDG.E R5, desc[UR6][R4.64] ;  /* 0x0000000604057981 */ /* 0x000ea2000c1e1900 */
[----:B0-----:R-:W-:Y:S01]  /*0130*/  IMAD.WIDE R6, R9, 0x4, R6 ;  /* 0x0000000409067825 */ /* 0x001fe200078e0206 */
[----:B--2---:R-:W-:-:S05]  /*0140*/  IADD3 R9, PT, PT, R2, R5, RZ ;  /* 0x0000000502097210 */ /* 0x004fca0007ffe0ff */
[----:B------:R-:W-:Y:S01]  /*0150*/  STG.E desc[UR6][R6.64], R9 ;  /* 0x0000000906007986 */ /* 0x000fe2000c101906 */
[----:B------:R-:W-:Y:S05]  /*0160*/  EXIT ;  /* 0x000000000000794d */ /* 0x000fea0003800000 */
.L_x_0:
[----:B------:R-:W-:-:S00]  /*0170*/  BRA `(.L_x_0) ;  /* 0xfffffffc00fc7947 */ /* 0x000fc0000383ffff */
[----:B------:R-:W-:-:S00]  /*0180*/  NOP ;  /* 0x0000000000007918 */ /* 0x000fc00000000000 */
[----:B------:R-:W-:-:S00]  /*0190*/  NOP ;  /* 0x0000000000007918 */ /* 0x000fc00000000000 */
[----:B------:R-:W-:-:S00]  /*01a0*/  NOP ;  /* 0x0000000000007918 */ /* 0x000fc00000000000 */
[----:B------:R-:W-:-:S00]  /*01b0*/  NOP ;  /* 0x0000000000007918 */ /* 0x000fc00000000000 */
[----:B------:R-:W-:-:S00]  /*01c0*/  NOP ;  /* 0x0000000000007918 */ /* 0x000fc00000000000 */
[----:B------:R-:W-:-:S00]  /*01d0*/  NOP ;  /* 0x0000000000007918 */ /* 0x000fc00000000000 */
[----:B------:R-:W-:-:S00]  /*01e0*/  NOP ;  /* 0x0000000000007918 */ /* 0x000fc00000000000 */
[----:B------:R-:W-:-:S00]  /*01f0*/  NOP ;  /* 0x0000000000007918 */ /* 0x000fc00000000000 */
.L_x_1:


//--------------------- .nv.shared.reserved.0     --------------------------
	.section	.nv.shared.reserved.0,"aw",@nobits
	.weak		__nv_reservedSMEM_offset_0_alias
	.size		__nv_reservedSMEM_offset_0_alias, 0, 64
	.other		__nv_reservedSMEM_offset_0_alias,@"STO_CUDA_RESERVED_SHARED STV_DEFAULT"
__nv_reservedSMEM_offset_0_alias:
	.zero		0
	.zero		64


//--------------------- .nv.constant0._Z16sumTwoArrayOnGpuPiS_S_ --------------------------
	.section	.nv.constant0._Z16sumTwoArrayOnGpuPiS_S_,"a",@progbits
	.sectionflags	@""
	.align	4
.nv.constant0._Z16sumTwoArrayOnGpuPiS_S_:
	.zero		920


//--------------------- SYMBOLS --------------------------

	.type		.nv.reservedSmem.offset0,@object
	.size		.nv.reservedSmem.offset0,0x4
